//
// Generated by NVIDIA NVVM Compiler
//
// Compiler Build ID: CL-36424714
// Cuda compilation tools, release 13.0, V13.0.88
// Based on NVVM 20.0.0
//

.version 9.0
.target sm_100
.address_size 64

	// .globl	_Z19parallelSieveKernelyyPb
.const .align 1 .b8 c_S[64000];
// _ZZ19parallelSieveKernelyyPbE12sievingRange has been demoted

.visible .entry _Z19parallelSieveKernelyyPb(
	.param .u64 _Z19parallelSieveKernelyyPb_param_0,
	.param .u64 _Z19parallelSieveKernelyyPb_param_1,
	.param .u64 .ptr .align 1 _Z19parallelSieveKernelyyPb_param_2
)
{
	.reg .pred 	%p<9>;
	.reg .b16 	%rs<4>;
	.reg .b32 	%r<24>;
	.reg .b64 	%rd<27>;
	// demoted variable
	.shared .align 1 .b8 _ZZ19parallelSieveKernelyyPbE12sievingRange[48000];
	ld.param.u64 	%rd14, [_Z19parallelSieveKernelyyPb_param_0];
	ld.param.u64 	%rd15, [_Z19parallelSieveKernelyyPb_param_1];
	ld.param.u64 	%rd13, [_Z19parallelSieveKernelyyPb_param_2];
	mov.u32 	%r6, %tid.x;
	mov.u32 	%r7, %ctaid.x;
	mov.u32 	%r8, %ntid.x;
	mad.lo.s32 	%r9, %r7, %r8, %r6;
	cvt.u64.u32 	%rd16, %r9;
	mul.lo.s64 	%rd1, %rd15, %rd16;
	add.s64 	%rd2, %rd1, %rd15;
	setp.lt.u64 	%p1, %rd14, %rd16;
	@%p1 bra 	$L__BB0_14;
	mov.b32 	%r22, 0;
	mov.u64 	%rd17, c_S;
	cvt.u32.u64 	%r12, %rd1;
	mov.u32 	%r16, _ZZ19parallelSieveKernelyyPbE12sievingRange;
$L__BB0_2:
	cvt.u64.u32 	%rd3, %r22;
	add.s64 	%rd18, %rd17, %rd3;
	ld.const.u8 	%rs1, [%rd18];
	setp.eq.s16 	%p2, %rs1, 0;
	@%p2 bra 	$L__BB0_9;
	and.b64  	%rd19, %rd1, -4294967296;
	setp.ne.s64 	%p3, %rd19, 0;
	@%p3 bra 	$L__BB0_5;
	cvt.u32.u64 	%r11, %rd3;
	div.u32 	%r13, %r12, %r11;
	cvt.u64.u32 	%rd25, %r13;
	bra.uni 	$L__BB0_6;
$L__BB0_5:
	div.u64 	%rd25, %rd1, %rd3;
$L__BB0_6:
	mad.lo.s64 	%rd20, %rd25, %rd3, -64000;
	setp.gt.u64 	%p4, %rd20, %rd2;
	@%p4 bra 	$L__BB0_9;
	cvt.u32.u64 	%r14, %rd3;
$L__BB0_8:
	cvt.u32.u64 	%r15, %rd25;
	mad.lo.s32 	%r17, %r14, %r15, %r16;
	mov.b16 	%rs2, 0;
	st.shared.u8 	[%r17+-64000], %rs2;
	add.s64 	%rd8, %rd25, 1;
	mad.lo.s64 	%rd21, %rd3, %rd25, %rd3;
	add.s64 	%rd22, %rd21, -64000;
	setp.le.u64 	%p5, %rd22, %rd2;
	mov.u64 	%rd25, %rd8;
	@%p5 bra 	$L__BB0_8;
$L__BB0_9:
	cvt.u32.u64 	%r18, %rd3;
	add.s32 	%r22, %r18, 1;
	setp.ne.s32 	%p6, %r22, 64000;
	@%p6 bra 	$L__BB0_2;
	cvt.s64.s32 	%rd26, %rd1;
	setp.le.u64 	%p7, %rd2, %rd26;
	@%p7 bra 	$L__BB0_13;
	cvta.to.global.u64 	%rd10, %rd13;
	mov.u32 	%r23, %r12;
$L__BB0_12:
	sub.s32 	%r19, %r23, %r12;
	add.s32 	%r21, %r16, %r19;
	ld.shared.u8 	%rs3, [%r21];
	add.s64 	%rd23, %rd10, %rd26;
	st.global.u8 	[%rd23], %rs3;
	add.s32 	%r23, %r23, 1;
	cvt.s64.s32 	%rd26, %r23;
	setp.gt.u64 	%p8, %rd2, %rd26;
	@%p8 bra 	$L__BB0_12;
$L__BB0_13:
	bar.sync 	0;
$L__BB0_14:
	ret;

}


// ===== COMPILED SASS (sm_100) =====

	.target	sm_100

	.elftype	@"ET_EXEC"


//--------------------- .note.nv.tkinfo           --------------------------
	.section	.note.nv.tkinfo,"",@"SHT_NOTE"
	.sectionflags	@"SHF_NOTE_NV_TKINFO"
	.tkinfo
        /*0018*/ 	.word	0x00000002
        /*0030*/ 	.string	""
        /*0030*/ 	.string	"ptxas"
        /*0030*/ 	.string	"Cuda compilation tools, release 13.0, V13.0.88"
        /*0030*/ 	.string	"Build cuda_13.0.r13.0/compiler.36424714_0"
        /*0030*/ 	.string	"-arch sm_100 -m 64 "



//--------------------- .note.nv.cuinfo           --------------------------
	.section	.note.nv.cuinfo,"",@"SHT_NOTE"
	.sectionflags	@"SHF_NOTE_NV_CUINFO"
        /*0018*/ 	.short	0x0002
        /*001a*/ 	.short	0x0064
        /*001c*/ 	.short	0x0082
	.zero		2


//--------------------- .nv.info                  --------------------------
	.section	.nv.info,"",@"SHT_CUDA_INFO"
	.align	4


	//----- nvinfo : EIATTR_REGCOUNT
	.align		4
        /*0000*/ 	.byte	0x04, 0x2f
        /*0002*/ 	.short	(.L_2 - .L_1)
	.align		4
.L_1:
        /*0004*/ 	.word	index@(_Z19parallelSieveKernelyyPb)
        /*0008*/ 	.word	0x00000014


	//----- nvinfo : EIATTR_FRAME_SIZE
	.align		4
.L_2:
        /*000c*/ 	.byte	0x04, 0x11
        /*000e*/ 	.short	(.L_4 - .L_3)
	.align		4
.L_3:
        /*0010*/ 	.word	index@($__internal_0_$__cuda_sm20_div_u64)
        /*0014*/ 	.word	0x00000000


	//----- nvinfo : EIATTR_FRAME_SIZE
	.align		4
.L_4:
        /*0018*/ 	.byte	0x04, 0x11
        /*001a*/ 	.short	(.L_6 - .L_5)
	.align		4
.L_5:
        /*001c*/ 	.word	index@(_Z19parallelSieveKernelyyPb)
        /*0020*/ 	.word	0x00000000


	//----- nvinfo : EIATTR_MIN_STACK_SIZE
	.align		4
.L_6:
        /*0024*/ 	.byte	0x04, 0x12
        /*0026*/ 	.short	(.L_8 - .L_7)
	.align		4
.L_7:
        /*0028*/ 	.word	index@(_Z19parallelSieveKernelyyPb)
        /*002c*/ 	.word	0x00000000
.L_8:


//--------------------- .nv.compat                --------------------------
	.section	.nv.compat,"",@"SHT_CUDA_COMPAT_INFO"
	.align	4
        /*0000*/ 	.byte	0x02, 0x09, 0x00, 0x00, 0x02, 0x02, 0x01, 0x00, 0x02, 0x05, 0x05, 0x00, 0x03, 0x07, 0x01, 0x01
        /*0010*/ 	.byte	0x02, 0x03, 0x00, 0x00, 0x02, 0x06, 0x01, 0x00, 0x04, 0x0b, 0x08, 0x00, 0x09, 0x00, 0x00, 0x00
        /*0020*/ 	.byte	0x00, 0x00, 0x00, 0x00


//--------------------- .nv.info._Z19parallelSieveKernelyyPb --------------------------
	.section	.nv.info._Z19parallelSieveKernelyyPb,"",@"SHT_CUDA_INFO"
	.sectionflags	@""
	.align	4


	//----- nvinfo : EIATTR_CUDA_API_VERSION
	.align		4
        /*0000*/ 	.byte	0x04, 0x37
        /*0002*/ 	.short	(.L_10 - .L_9)
.L_9:
        /*0004*/ 	.word	0x00000082


	//----- nvinfo : EIATTR_KPARAM_INFO
	.align		4
.L_10:
        /*0008*/ 	.byte	0x04, 0x17
        /*000a*/ 	.short	(.L_12 - .L_11)
.L_11:
        /*000c*/ 	.word	0x00000000
        /*0010*/ 	.short	0x0002
        /*0012*/ 	.short	0x0010
        /*0014*/ 	.byte	0x00, 0xf5, 0x21, 0x00


	//----- nvinfo : EIATTR_KPARAM_INFO
	.align		4
.L_12:
        /*0018*/ 	.byte	0x04, 0x17
        /*001a*/ 	.short	(.L_14 - .L_13)
.L_13:
        /*001c*/ 	.word	0x00000000
        /*0020*/ 	.short	0x0001
        /*0022*/ 	.short	0x0008
        /*0024*/ 	.byte	0x00, 0xf0, 0x21, 0x00


	//----- nvinfo : EIATTR_KPARAM_INFO
	.align		4
.L_14:
        /*0028*/ 	.byte	0x04, 0x17
        /*002a*/ 	.short	(.L_16 - .L_15)
.L_15:
        /*002c*/ 	.word	0x00000000
        /*0030*/ 	.short	0x0000
        /*0032*/ 	.short	0x0000
        /*0034*/ 	.byte	0x00, 0xf0, 0x21, 0x00


	//----- nvinfo : EIATTR_SPARSE_MMA_MASK
	.align		4
.L_16:
        /*0038*/ 	.byte	0x03, 0x50
        /*003a*/ 	.short	0x0000


	//----- nvinfo : EIATTR_MAXREG_COUNT
	.align		4
        /*003c*/ 	.byte	0x03, 0x1b
        /*003e*/ 	.short	0x00ff


	//----- nvinfo : EIATTR_NUM_BARRIERS
	.align		4
        /*0040*/ 	.byte	0x02, 0x4c
        /*0042*/ 	.byte	0x01
	.zero		1


	//----- nvinfo : EIATTR_MERCURY_ISA_VERSION
	.align		4
        /*0044*/ 	.byte	0x03, 0x5f
        /*0046*/ 	.short	0x0101


	//----- nvinfo : EIATTR_VRC_CTA_INIT_COUNT
	.align		4
        /*0048*/ 	.byte	0x02, 0x4a
	.zero		1
	.zero		1


	//----- nvinfo : EIATTR_EXIT_INSTR_OFFSETS
	.align		4
        /*004c*/ 	.byte	0x04, 0x1c
        /*004e*/ 	.short	(.L_18 - .L_17)


	//   ....[0]....
.L_17:
        /*0050*/ 	.word	0x000000c0


	//   ....[1]....
        /*0054*/ 	.word	0x00000650


	//----- nvinfo : EIATTR_CRS_STACK_SIZE
	.align		4
.L_18:
        /*0058*/ 	.byte	0x04, 0x1e
        /*005a*/ 	.short	(.L_20 - .L_19)
.L_19:
        /*005c*/ 	.word	0x00000000


	//----- nvinfo : EIATTR_CBANK_PARAM_SIZE
	.align		4
.L_20:
        /*0060*/ 	.byte	0x03, 0x19
        /*0062*/ 	.short	0x0018


	//----- nvinfo : EIATTR_PARAM_CBANK
	.align		4
        /*0064*/ 	.byte	0x04, 0x0a
        /*0066*/ 	.short	(.L_22 - .L_21)
	.align		4
.L_21:
        /*0068*/ 	.word	index@(.nv.constant0._Z19parallelSieveKernelyyPb)
        /*006c*/ 	.short	0x0380
        /*006e*/ 	.short	0x0018


	//----- nvinfo : EIATTR_SW_WAR
	.align		4
.L_22:
        /*0070*/ 	.byte	0x04, 0x36
        /*0072*/ 	.short	(.L_24 - .L_23)
.L_23:
        /*0074*/ 	.word	0x00000008
.L_24:


//--------------------- .nv.callgraph             --------------------------
	.section	.nv.callgraph,"",@"SHT_CUDA_CALLGRAPH"
	.align	4
	.sectionentsize	8
	.align		4
        /*0000*/ 	.word	0x00000000
	.align		4
        /*0004*/ 	.word	0xffffffff
	.align		4
        /*0008*/ 	.word	0x00000000
	.align		4
        /*000c*/ 	.word	0xfffffffe
	.align		4
        /*0010*/ 	.word	0x00000000
	.align		4
        /*0014*/ 	.word	0xfffffffd
	.align		4
        /*0018*/ 	.word	0x00000000
	.align		4
        /*001c*/ 	.word	0xfffffffc


//--------------------- .nv.constant3             --------------------------
	.section	.nv.constant3,"a",@progbits
.nv.constant3:
	.type		c_S,@object
	.size		c_S,(.L_0 - c_S)
c_S:
	.zero		64000
.L_0:


//--------------------- .text._Z19parallelSieveKernelyyPb --------------------------
	.section	.text._Z19parallelSieveKernelyyPb,"ax",@progbits
	.align	128
        .global         _Z19parallelSieveKernelyyPb
        .type           _Z19parallelSieveKernelyyPb,@function
        .size           _Z19parallelSieveKernelyyPb,(.L_x_11 - _Z19parallelSieveKernelyyPb)
        .other          _Z19parallelSieveKernelyyPb,@"STO_CUDA_ENTRY STV_DEFAULT"
_Z19parallelSieveKernelyyPb:
.text._Z19parallelSieveKernelyyPb:
[----:B------:R-:W-:Y:S01]  /*0000*/  LDC R1, c[0x0][0x37c] ;  /* 0x0000df00ff017b82 */ /* 0x000fe20000000800 */
[----:B------:R-:W0:Y:S07]  /*0010*/  S2R R5, SR_TID.X ;  /* 0x0000000000057919 */ /* 0x000e2e0000002100 */
[----:B------:R-:W0:Y:S01]  /*0020*/  S2UR UR4, SR_CTAID.X ;  /* 0x00000000000479c3 */ /* 0x000e220000002500 */
[----:B------:R-:W1:Y:S07]  /*0030*/  LDCU.128 UR8, c[0x0][0x380] ;  /* 0x00007000ff0877ac */ /* 0x000e6e0008000c00 */
[----:B------:R-:W0:Y:S02]  /*0040*/  LDC R0, c[0x0][0x360] ;  /* 0x0000d800ff007b82 */ /* 0x000e240000000800 */
[----:B0-----:R-:W-:-:S04]  /*0050*/  IMAD R5, R0, UR4, R5 ;  /* 0x0000000400057c24 */ /* 0x001fc8000f8e0205 */
[C---:B-1----:R-:W-:Y:S01]  /*0060*/  IMAD.WIDE.U32 R2, R5.reuse, UR10, RZ ;  /* 0x0000000a05027c25 */ /* 0x042fe2000f8e00ff */
[----:B------:R-:W-:-:S03]  /*0070*/  ISETP.GT.U32.AND P0, PT, R5, UR8, PT ;  /* 0x0000000805007c0c */ /* 0x000fc6000bf04070 */
[----:B------:R-:W-:Y:S01]  /*0080*/  IMAD R0, R5, UR11, R3 ;  /* 0x0000000b05007c24 */ /* 0x000fe2000f8e0203 */
[----:B------:R-:W-:Y:S02]  /*0090*/  ISETP.GT.U32.AND.EX P0, PT, RZ, UR9, PT, P0 ;  /* 0x00000009ff007c0c */ /* 0x000fe4000bf04100 */
[----:B------:R-:W-:-:S04]  /*00a0*/  IADD3 R5, P1, PT, R2, UR10, RZ ;  /* 0x0000000a02057c10 */ /* 0x000fc8000ff3e0ff */
[----:B------:R-:W-:-:S07]  /*00b0*/  IADD3.X R4, PT, PT, R0, UR11, RZ, P1, !PT ;  /* 0x0000000b00047c10 */ /* 0x000fce0008ffe4ff */
[----:B------:R-:W-:Y:S05]  /*00c0*/  @P0 EXIT ;  /* 0x000000000000094d */ /* 0x000fea0003800000 */
[----:B------:R-:W0:Y:S01]  /*00d0*/  S2UR UR5, SR_CgaCtaId ;  /* 0x00000000000579c3 */ /* 0x000e220000008800 */
[----:B------:R-:W-:Y:S01]  /*00e0*/  IMAD.MOV.U32 R6, RZ, RZ, RZ ;  /* 0x000000ffff067224 */ /* 0x000fe200078e00ff */
[----:B------:R-:W-:Y:S02]  /*00f0*/  UMOV UR4, 0x400 ;  /* 0x0000040000047882 */ /* 0x000fe40000000000 */
[----:B0-----:R-:W-:-:S12]  /*0100*/  ULEA UR4, UR5, UR4, 0x18 ;  /* 0x0000000405047291 */ /* 0x001fd8000f8ec0ff */
.L_x_6:
[----:B------:R-:W0:Y:S02]  /*0110*/  LDC.U8 R7, c[0x3][R6] ;  /* 0x00c0000006077b82 */ /* 0x000e240000000000 */
[----:B0-----:R-:W-:-:S13]  /*0120*/  ISETP.NE.AND P0, PT, R7, RZ, PT ;  /* 0x000000ff0700720c */ /* 0x001fda0003f05270 */
[----:B------:R-:W-:Y:S05]  /*0130*/  @!P0 BRA `(.L_x_0) ;  /* 0x0000000000d48947 */ /* 0x000fea0003800000 */
[----:B------:R-:W-:Y:S01]  /*0140*/  ISETP.NE.U32.AND P0, PT, R0, RZ, PT ;  /* 0x000000ff0000720c */ /* 0x000fe20003f05070 */
[----:B------:R-:W-:-:S12]  /*0150*/  BSSY.RECONVERGENT B0, `(.L_x_1) ;  /* 0x000001b000007945 */ /* 0x000fd80003800200 */
[----:B------:R-:W-:Y:S05]  /*0160*/  @P0 BRA `(.L_x_2) ;  /* 0x0000000000540947 */ /* 0x000fea0003800000 */
[----:B------:R-:W0:Y:S01]  /*0170*/  I2F.U32.RP R7, R6 ;  /* 0x0000000600077306 */ /* 0x000e220000209000 */
[----:B------:R-:W-:Y:S01]  /*0180*/  ISETP.NE.U32.AND P2, PT, R6, RZ, PT ;  /* 0x000000ff0600720c */ /* 0x000fe20003f45070 */
[----:B------:R-:W-:-:S06]  /*0190*/  HFMA2 R13, -RZ, RZ, 0, 0 ;  /* 0x00000000ff0d7431 */ /* 0x000fcc00000001ff */
[----:B0-----:R-:W0:Y:S02]  /*01a0*/  MUFU.RCP R7, R7 ;  /* 0x0000000700077308 */ /* 0x001e240000001000 */
[----:B0-----:R-:W-:-:S06]  /*01b0*/  VIADD R8, R7, 0xffffffe ;  /* 0x0ffffffe07087836 */ /* 0x001fcc0000000000 */
[----:B------:R0:W1:Y:S02]  /*01c0*/  F2I.FTZ.U32.TRUNC.NTZ R9, R8 ;  /* 0x0000000800097305 */ /* 0x000064000021f000 */
[----:B0-----:R-:W-:Y:S02]  /*01d0*/  IMAD.MOV.U32 R8, RZ, RZ, RZ ;  /* 0x000000ffff087224 */ /* 0x001fe400078e00ff */
[----:B-1----:R-:W-:-:S04]  /*01e0*/  IMAD.MOV R11, RZ, RZ, -R9 ;  /* 0x000000ffff0b7224 */ /* 0x002fc800078e0a09 */
[----:B------:R-:W-:-:S04]  /*01f0*/  IMAD R11, R11, R6, RZ ;  /* 0x000000060b0b7224 */ /* 0x000fc800078e02ff */
[----:B------:R-:W-:-:S06]  /*0200*/  IMAD.HI.U32 R9, R9, R11, R8 ;  /* 0x0000000b09097227 */ /* 0x000fcc00078e0008 */
[----:B------:R-:W-:-:S05]  /*0210*/  IMAD.HI.U32 R9, R9, R2, RZ ;  /* 0x0000000209097227 */ /* 0x000fca00078e00ff */
[----:B------:R-:W-:-:S05]  /*0220*/  IADD3 R11, PT, PT, -R9, RZ, RZ ;  /* 0x000000ff090b7210 */ /* 0x000fca0007ffe1ff */
[----:B------:R-:W-:-:S05]  /*0230*/  IMAD R11, R6, R11, R2 ;  /* 0x0000000b060b7224 */ /* 0x000fca00078e0202 */
[----:B------:R-:W-:-:S13]  /*0240*/  ISETP.GE.U32.AND P0, PT, R11, R6, PT ;  /* 0x000000060b00720c */ /* 0x000fda0003f06070 */
[----:B------:R-:W-:Y:S02]  /*0250*/  @P0 IMAD.IADD R11, R11, 0x1, -R6 ;  /* 0x000000010b0b0824 */ /* 0x000fe400078e0a06 */
[----:B------:R-:W-:-:S03]  /*0260*/  @P0 VIADD R9, R9, 0x1 ;  /* 0x0000000109090836 */ /* 0x000fc60000000000 */
[----:B------:R-:W-:-:S13]  /*0270*/  ISETP.GE.U32.AND P1, PT, R11, R6, PT ;  /* 0x000000060b00720c */ /* 0x000fda0003f26070 */
[----:B------:R-:W-:Y:S01]  /*0280*/  @P1 VIADD R9, R9, 0x1 ;  /* 0x0000000109091836 */ /* 0x000fe20000000000 */
[----:B------:R-:W-:-:S05]  /*0290*/  @!P2 LOP3.LUT R9, RZ, R6, RZ, 0x33, !PT ;  /* 0x00000006ff09a212 */ /* 0x000fca00078e33ff */
[----:B------:R-:W-:Y:S01]  /*02a0*/  IMAD.MOV.U32 R11, RZ, RZ, R9 ;  /* 0x000000ffff0b7224 */ /* 0x000fe200078e0009 */
[----:B------:R-:W-:Y:S06]  /*02b0*/  BRA `(.L_x_3) ;  /* 0x0000000000107947 */ /* 0x000fec0003800000 */
.L_x_2:
[----:B------:R-:W-:-:S07]  /*02c0*/  MOV R8, 0x2e0 ;  /* 0x000002e000087802 */ /* 0x000fce0000000f00 */
[----:B------:R-:W-:Y:S05]  /*02d0*/  CALL.REL.NOINC `($__internal_0_$__cuda_sm20_div_u64) ;  /* 0x0000000000e07944 */ /* 0x000fea0003c00000 */
[----:B------:R-:W-:Y:S02]  /*02e0*/  IMAD.MOV.U32 R11, RZ, RZ, R7 ;  /* 0x000000ffff0b7224 */ /* 0x000fe400078e0007 */
[----:B------:R-:W-:-:S07]  /*02f0*/  IMAD.MOV.U32 R13, RZ, RZ, R10 ;  /* 0x000000ffff0d7224 */ /* 0x000fce00078e000a */
.L_x_3:
[----:B------:R-:W-:Y:S05]  /*0300*/  BSYNC.RECONVERGENT B0 ;  /* 0x0000000000007941 */ /* 0x000fea0003800200 */
.L_x_1:
[----:B------:R-:W-:Y:S01]  /*0310*/  UMOV UR6, 0xffff0600 ;  /* 0xffff060000067882 */ /* 0x000fe20000000000 */
[----:B------:R-:W-:Y:S01]  /*0320*/  UMOV UR7, 0xffffffff ;  /* 0xffffffff00077882 */ /* 0x000fe20000000000 */
[----:B------:R-:W-:Y:S01]  /*0330*/  IMAD R7, R13, R6, RZ ;  /* 0x000000060d077224 */ /* 0x000fe200078e02ff */
[----:B------:R-:W-:Y:S01]  /*0340*/  BSSY.RECONVERGENT B0, `(.L_x_0) ;  /* 0x0000014000007945 */ /* 0x000fe20003800200 */
[----:B------:R-:W-:-:S05]  /*0350*/  IMAD.WIDE.U32 R8, R6, R11, UR6 ;  /* 0x0000000606087e25 */ /* 0x000fca000f8e000b */
[----:B------:R-:W-:Y:S02]  /*0360*/  IADD3 R7, PT, PT, R9, R7, RZ ;  /* 0x0000000709077210 */ /* 0x000fe40007ffe0ff */
[----:B------:R-:W-:-:S04]  /*0370*/  ISETP.GT.U32.AND P0, PT, R8, R5, PT ;  /* 0x000000050800720c */ /* 0x000fc80003f04070 */
[----:B------:R-:W-:-:S13]  /*0380*/  ISETP.GT.U32.AND.EX P0, PT, R7, R4, PT, P0 ;  /* 0x000000040700720c */ /* 0x000fda0003f04100 */
[----:B------:R-:W-:Y:S05]  /*0390*/  @P0 BRA `(.L_x_4) ;  /* 0x0000000000380947 */ /* 0x000fea0003800000 */
.L_x_5:
[----:B------:R-:W-:Y:S02]  /*03a0*/  IMAD.MOV.U32 R7, RZ, RZ, RZ ;  /* 0x000000ffff077224 */ /* 0x000fe400078e00ff */
[CC--:B------:R-:W-:Y:S02]  /*03b0*/  IMAD R10, R6.reuse, R11.reuse, UR4 ;  /* 0x00000004060a7e24 */ /* 0x0c0fe4000f8e020b */
[----:B------:R-:W-:-:S03]  /*03c0*/  IMAD.WIDE.U32 R8, R6, R11, R6 ;  /* 0x0000000b06087225 */ /* 0x000fc600078e0006 */
[----:B------:R0:W-:Y:S01]  /*03d0*/  STS.U8 [R10+-0xfa00], RZ ;  /* 0xff0600ff0a007388 */ /* 0x0001e20000000000 */
[----:B------:R-:W-:Y:S01]  /*03e0*/  IMAD R7, R6, R13, R9 ;  /* 0x0000000d06077224 */ /* 0x000fe200078e0209 */
[----:B------:R-:W-:-:S04]  /*03f0*/  IADD3 R8, P1, PT, R8, -0xfa00, RZ ;  /* 0xffff060008087810 */ /* 0x000fc80007f3e0ff */
[----:B------:R-:W-:Y:S02]  /*0400*/  ISETP.GT.U32.AND P0, PT, R8, R5, PT ;  /* 0x000000050800720c */ /* 0x000fe40003f04070 */
[----:B------:R-:W-:Y:S02]  /*0410*/  IADD3.X R7, PT, PT, R7, -0x1, RZ, P1, !PT ;  /* 0xffffffff07077810 */ /* 0x000fe40000ffe4ff */
[----:B------:R-:W-:Y:S02]  /*0420*/  IADD3 R8, P1, PT, R11, 0x1, RZ ;  /* 0x000000010b087810 */ /* 0x000fe40007f3e0ff */
[----:B------:R-:W-:-:S03]  /*0430*/  ISETP.GT.U32.AND.EX P0, PT, R7, R4, PT, P0 ;  /* 0x000000040700720c */ /* 0x000fc60003f04100 */
[----:B------:R-:W-:Y:S02]  /*0440*/  IMAD.X R7, RZ, RZ, R13, P1 ;  /* 0x000000ffff077224 */ /* 0x000fe400008e060d */
[----:B------:R-:W-:-:S03]  /*0450*/  IMAD.MOV.U32 R11, RZ, RZ, R8 ;  /* 0x000000ffff0b7224 */ /* 0x000fc600078e0008 */
[----:B------:R-:W-:-:S05]  /*0460*/  MOV R13, R7 ;  /* 0x00000007000d7202 */ /* 0x000fca0000000f00 */
[----:B0-----:R-:W-:Y:S05]  /*0470*/  @!P0 BRA `(.L_x_5) ;  /* 0xfffffffc00c88947 */ /* 0x001fea000383ffff */
.L_x_4:
[----:B------:R-:W-:Y:S05]  /*0480*/  BSYNC.RECONVERGENT B0 ;  /* 0x0000000000007941 */ /* 0x000fea0003800200 */
.L_x_0:
[----:B------:R-:W-:-:S05]  /*0490*/  VIADD R6, R6, 0x1 ;  /* 0x0000000106067836 */ /* 0x000fca0000000000 */
[----:B------:R-:W-:-:S13]  /*04a0*/  ISETP.NE.AND P0, PT, R6, 0xfa00, PT ;  /* 0x0000fa000600780c */ /* 0x000fda0003f05270 */
[----:B------:R-:W-:Y:S05]  /*04b0*/  @P0 BRA `(.L_x_6) ;  /* 0xfffffffc00140947 */ /* 0x000fea000383ffff */
[----:B------:R-:W-:Y:S01]  /*04c0*/  ISETP.GT.U32.AND P0, PT, R5, R2, PT ;  /* 0x000000020500720c */ /* 0x000fe20003f04070 */
[----:B------:R-:W0:Y:S01]  /*04d0*/  LDCU.64 UR6, c[0x0][0x390] ;  /* 0x00007200ff0677ac */ /* 0x000e220008000a00 */
[----:B------:R-:W-:Y:S01]  /*04e0*/  SHF.R.S32.HI R7, RZ, 0x1f, R2 ;  /* 0x0000001fff077819 */ /* 0x000fe20000011402 */
[----:B------:R-:W-:Y:S03]  /*04f0*/  BSSY.RECONVERGENT B0, `(.L_x_7) ;  /* 0x0000014000007945 */ /* 0x000fe60003800200 */
[----:B------:R-:W-:-:S13]  /*0500*/  ISETP.GT.U32.AND.EX P0, PT, R4, R7, PT, P0 ;  /* 0x000000070400720c */ /* 0x000fda0003f04100 */
[----:B0-----:R-:W-:Y:S05]  /*0510*/  @!P0 BRA `(.L_x_8) ;  /* 0x0000000000448947 */ /* 0x001fea0003800000 */
[----:B------:R-:W0:Y:S01]  /*0520*/  LDC.64 R14, c[0x0][0x358] ;  /* 0x0000d600ff0e7b82 */ /* 0x000e220000000a00 */
[----:B------:R-:W-:Y:S01]  /*0530*/  IMAD.MOV.U32 R13, RZ, RZ, R7 ;  /* 0x000000ffff0d7224 */ /* 0x000fe200078e0007 */
[----:B------:R-:W-:Y:S01]  /*0540*/  MOV R9, R2 ;  /* 0x0000000200097202 */ /* 0x000fe20000000f00 */
[----:B------:R-:W-:-:S07]  /*0550*/  IMAD.MOV.U32 R8, RZ, RZ, R2 ;  /* 0x000000ffff087224 */ /* 0x000fce00078e0002 */
.L_x_9:
[C---:B------:R-:W-:Y:S02]  /*0560*/  IADD3 R0, PT, PT, R9.reuse, UR4, -R2 ;  /* 0x0000000409007c10 */ /* 0x040fe4000fffe802 */
[----:B-1----:R-:W-:Y:S01]  /*0570*/  IADD3 R6, P0, PT, R8, UR6, RZ ;  /* 0x0000000608067c10 */ /* 0x002fe2000ff1e0ff */
[----:B------:R-:W-:Y:S01]  /*0580*/  VIADD R8, R9, 0x1 ;  /* 0x0000000109087836 */ /* 0x000fe20000000000 */
[----:B0-----:R-:W-:Y:S01]  /*0590*/  R2UR UR8, R14 ;  /* 0x000000000e0872ca */ /* 0x001fe200000e0000 */
[----:B------:R-:W0:Y:S01]  /*05a0*/  LDS.U8 R11, [R0] ;  /* 0x00000000000b7984 */ /* 0x000e220000000000 */
[----:B------:R-:W-:Y:S01]  /*05b0*/  IADD3.X R7, PT, PT, R13, UR7, RZ, P0, !PT ;  /* 0x000000070d077c10 */ /* 0x000fe200087fe4ff */
[--C-:B------:R-:W-:Y:S01]  /*05c0*/  IMAD.MOV.U32 R9, RZ, RZ, R8.reuse ;  /* 0x000000ffff097224 */ /* 0x100fe200078e0008 */
[----:B------:R-:W-:Y:S02]  /*05d0*/  ISETP.GT.U32.AND P0, PT, R5, R8, PT ;  /* 0x000000080500720c */ /* 0x000fe40003f04070 */
[----:B------:R-:W-:-:S02]  /*05e0*/  SHF.R.S32.HI R13, RZ, 0x1f, R8 ;  /* 0x0000001fff0d7819 */ /* 0x000fc40000011408 */
[----:B------:R-:W-:Y:S02]  /*05f0*/  R2UR UR9, R15 ;  /* 0x000000000f0972ca */ /* 0x000fe400000e0000 */
[----:B------:R-:W-:-:S11]  /*0600*/  ISETP.GT.U32.AND.EX P0, PT, R4, R13, PT, P0 ;  /* 0x0000000d0400720c */ /* 0x000fd60003f04100 */
[----:B0-----:R1:W-:Y:S02]  /*0610*/  STG.E.U8 desc[UR8][R6.64], R11 ;  /* 0x0000000b06007986 */ /* 0x0013e4000c101108 */
[----:B------:R-:W-:Y:S05]  /*0620*/  @P0 BRA `(.L_x_9) ;  /* 0xfffffffc00cc0947 */ /* 0x000fea000383ffff */
.L_x_8:
[----:B------:R-:W-:Y:S05]  /*0630*/  BSYNC.RECONVERGENT B0 ;  /* 0x0000000000007941 */ /* 0x000fea0003800200 */
.L_x_7:
[----:B------:R-:W-:Y:S06]  /*0640*/  BAR.SYNC.DEFER_BLOCKING 0x0 ;  /* 0x0000000000007b1d */ /* 0x000fec0000010000 */
[----:B------:R-:W-:Y:S05]  /*0650*/  EXIT ;  /* 0x000000000000794d */ /* 0x000fea0003800000 */
        .weak           $__internal_0_$__cuda_sm20_div_u64
        .type           $__internal_0_$__cuda_sm20_div_u64,@function
        .size           $__internal_0_$__cuda_sm20_div_u64,(.L_x_11 - $__internal_0_$__cuda_sm20_div_u64)
$__internal_0_$__cuda_sm20_div_u64:
[----:B------:R-:W-:Y:S02]  /*0660*/  HFMA2 R15, -RZ, RZ, 0, 0 ;  /* 0x00000000ff0f7431 */ /* 0x000fe400000001ff */
[----:B------:R-:W-:-:S04]  /*0670*/  IMAD.MOV.U32 R14, RZ, RZ, R6 ;  /* 0x000000ffff0e7224 */ /* 0x000fc800078e0006 */
[----:B------:R-:W0:Y:S08]  /*0680*/  I2F.U64.RP R7, R14 ;  /* 0x0000000e00077312 */ /* 0x000e300000309000 */
[----:B0-----:R-:W0:Y:S02]  /*0690*/  MUFU.RCP R7, R7 ;  /* 0x0000000700077308 */ /* 0x001e240000001000 */
[----:B0-----:R-:W-:-:S06]  /*06a0*/  VIADD R10, R7, 0x1ffffffe ;  /* 0x1ffffffe070a7836 */ /* 0x001fcc0000000000 */
[----:B------:R-:W0:Y:S02]  /*06b0*/  F2I.U64.TRUNC R10, R10 ;  /* 0x0000000a000a7311 */ /* 0x000e24000020d800 */
[----:B0-----:R-:W-:-:S04]  /*06c0*/  IMAD.WIDE.U32 R12, R10, R6, RZ ;  /* 0x000000060a0c7225 */ /* 0x001fc800078e00ff */
[----:B------:R-:W-:Y:S01]  /*06d0*/  IMAD R13, R11, R6, R13 ;  /* 0x000000060b0d7224 */ /* 0x000fe200078e020d */
[----:B------:R-:W-:-:S05]  /*06e0*/  IADD3 R9, P0, PT, RZ, -R12, RZ ;  /* 0x8000000cff097210 */ /* 0x000fca0007f1e0ff */
[----:B------:R-:W-:-:S04]  /*06f0*/  IMAD.HI.U32 R12, R10, R9, RZ ;  /* 0x000000090a0c7227 */ /* 0x000fc800078e00ff */
[----:B------:R-:W-:Y:S02]  /*0700*/  IMAD.X R17, RZ, RZ, ~R13, P0 ;  /* 0x000000ffff117224 */ /* 0x000fe400000e0e0d */
[----:B------:R-:W-:Y:S02]  /*0710*/  IMAD.MOV.U32 R13, RZ, RZ, R10 ;  /* 0x000000ffff0d7224 */ /* 0x000fe400078e000a */
[-C--:B------:R-:W-:Y:S02]  /*0720*/  IMAD R15, R11, R17.reuse, RZ ;  /* 0x000000110b0f7224 */ /* 0x080fe400078e02ff */
[----:B------:R-:W-:-:S04]  /*0730*/  IMAD.WIDE.U32 R12, P0, R10, R17, R12 ;  /* 0x000000110a0c7225 */ /* 0x000fc8000780000c */
[----:B------:R-:W-:-:S04]  /*0740*/  IMAD.HI.U32 R7, R11, R17, RZ ;  /* 0x000000110b077227 */ /* 0x000fc800078e00ff */
[----:B------:R-:W-:Y:S01]  /*0750*/  IMAD.HI.U32 R12, P1, R11, R9, R12 ;  /* 0x000000090b0c7227 */ /* 0x000fe2000782000c */
[----:B------:R-:W-:-:S04]  /*0760*/  IADD3.X R7, PT, PT, R7, R11, RZ, P0, !PT ;  /* 0x0000000b07077210 */ /* 0x000fc800007fe4ff */
[----:B------:R-:W-:-:S04]  /*0770*/  IADD3 R13, P2, PT, R15, R12, RZ ;  /* 0x0000000c0f0d7210 */ /* 0x000fc80007f5e0ff */
[----:B------:R-:W-:Y:S01]  /*0780*/  IADD3.X R7, PT, PT, RZ, RZ, R7, P2, P1 ;  /* 0x000000ffff077210 */ /* 0x000fe200017e2407 */
[----:B------:R-:W-:-:S03]  /*0790*/  IMAD.WIDE.U32 R10, R13, R6, RZ ;  /* 0x000000060d0a7225 */ /* 0x000fc600078e00ff */
[----:B------:R-:W-:Y:S01]  /*07a0*/  IADD3 R9, P0, PT, RZ, -R10, RZ ;  /* 0x8000000aff097210 */ /* 0x000fe20007f1e0ff */
[----:B------:R-:W-:Y:S02]  /*07b0*/  IMAD R10, R7, R6, R11 ;  /* 0x00000006070a7224 */ /* 0x000fe400078e020b */
[----:B------:R-:W-:Y:S02]  /*07c0*/  IMAD.MOV.U32 R11, RZ, RZ, RZ ;  /* 0x000000ffff0b7224 */ /* 0x000fe400078e00ff */
[----:B------:R-:W-:-:S04]  /*07d0*/  IMAD.HI.U32 R12, R13, R9, RZ ;  /* 0x000000090d0c7227 */ /* 0x000fc800078e00ff */
[----:B------:R-:W-:-:S04]  /*07e0*/  IMAD.X R10, RZ, RZ, ~R10, P0 ;  /* 0x000000ffff0a7224 */ /* 0x000fc800000e0e0a */
[----:B------:R-:W-:-:S04]  /*07f0*/  IMAD.WIDE.U32 R12, P0, R13, R10, R12 ;  /* 0x0000000a0d0c7225 */ /* 0x000fc8000780000c */
[C---:B------:R-:W-:Y:S02]  /*0800*/  IMAD R14, R7.reuse, R10, RZ ;  /* 0x0000000a070e7224 */ /* 0x040fe400078e02ff */
[----:B------:R-:W-:-:S04]  /*0810*/  IMAD.HI.U32 R9, P1, R7, R9, R12 ;  /* 0x0000000907097227 */ /* 0x000fc8000782000c */
[----:B------:R-:W-:Y:S01]  /*0820*/  IMAD.HI.U32 R10, R7, R10, RZ ;  /* 0x0000000a070a7227 */ /* 0x000fe200078e00ff */
[----:B------:R-:W-:-:S03]  /*0830*/  IADD3 R9, P2, PT, R14, R9, RZ ;  /* 0x000000090e097210 */ /* 0x000fc60007f5e0ff */
[----:B------:R-:W-:Y:S02]  /*0840*/  IMAD.X R7, R10, 0x1, R7, P0 ;  /* 0x000000010a077824 */ /* 0x000fe400000e0607 */
[----:B------:R-:W-:-:S03]  /*0850*/  IMAD.HI.U32 R10, R9, R2, RZ ;  /* 0x00000002090a7227 */ /* 0x000fc600078e00ff */
[----:B------:R-:W-:Y:S01]  /*0860*/  IADD3.X R7, PT, PT, RZ, RZ, R7, P2, P1 ;  /* 0x000000ffff077210 */ /* 0x000fe200017e2407 */
[----:B------:R-:W-:-:S04]  /*0870*/  IMAD.WIDE.U32 R10, R9, R0, R10 ;  /* 0x00000000090a7225 */ /* 0x000fc800078e000a */
[C---:B------:R-:W-:Y:S02]  /*0880*/  IMAD R12, R7.reuse, R0, RZ ;  /* 0x00000000070c7224 */ /* 0x040fe400078e02ff */
[----:B------:R-:W-:-:S04]  /*0890*/  IMAD.HI.U32 R9, P0, R7, R2, R10 ;  /* 0x0000000207097227 */ /* 0x000fc8000780000a */
[----:B------:R-:W-:Y:S01]  /*08a0*/  IMAD.HI.U32 R7, R7, R0, RZ ;  /* 0x0000000007077227 */ /* 0x000fe200078e00ff */
[----:B------:R-:W-:-:S04]  /*08b0*/  IADD3 R9, P1, PT, R12, R9, RZ ;  /* 0x000000090c097210 */ /* 0x000fc80007f3e0ff */
[----:B------:R-:W-:Y:S01]  /*08c0*/  IADD3.X R7, PT, PT, R7, RZ, RZ, P0, !PT ;  /* 0x000000ff07077210 */ /* 0x000fe200007fe4ff */
[C---:B------:R-:W-:Y:S01]  /*08d0*/  IMAD.WIDE.U32 R10, R9.reuse, R6, RZ ;  /* 0x00000006090a7225 */ /* 0x040fe200078e00ff */
[----:B------:R-:W-:-:S03]  /*08e0*/  IADD3 R12, P2, PT, R9, 0x1, RZ ;  /* 0x00000001090c7810 */ /* 0x000fc60007f5e0ff */
[----:B------:R-:W-:Y:S01]  /*08f0*/  IMAD.X R7, RZ, RZ, R7, P1 ;  /* 0x000000ffff077224 */ /* 0x000fe200008e0607 */
[----:B------:R-:W-:-:S03]  /*0900*/  IADD3 R15, P0, PT, -R10, R2, RZ ;  /* 0x000000020a0f7210 */ /* 0x000fc60007f1e1ff */
[-C--:B------:R-:W-:Y:S02]  /*0910*/  IMAD R11, R7, R6.reuse, R11 ;  /* 0x00000006070b7224 */ /* 0x080fe400078e020b */
[----:B------:R-:W-:Y:S02]  /*0920*/  IMAD.X R10, RZ, RZ, R7, P2 ;  /* 0x000000ffff0a7224 */ /* 0x000fe400010e0607 */
[----:B------:R-:W-:Y:S01]  /*0930*/  IMAD.X R14, R0, 0x1, ~R11, P0 ;  /* 0x00000001000e7824 */ /* 0x000fe200000e0e0b */
[----:B------:R-:W-:Y:S02]  /*0940*/  ISETP.GE.U32.AND P0, PT, R15, R6, PT ;  /* 0x000000060f00720c */ /* 0x000fe40003f06070 */
[----:B------:R-:W-:Y:S02]  /*0950*/  IADD3 R11, P1, PT, -R6, R15, RZ ;  /* 0x0000000f060b7210 */ /* 0x000fe40007f3e1ff */
[C---:B------:R-:W-:Y:S02]  /*0960*/  ISETP.GE.U32.AND.EX P0, PT, R14.reuse, RZ, PT, P0 ;  /* 0x000000ff0e00720c */ /* 0x040fe40003f06100 */
[----:B------:R-:W-:-:S02]  /*0970*/  IADD3.X R13, PT, PT, R14, -0x1, RZ, P1, !PT ;  /* 0xffffffff0e0d7810 */ /* 0x000fc40000ffe4ff */
[----:B------:R-:W-:Y:S02]  /*0980*/  SEL R11, R11, R15, P0 ;  /* 0x0000000f0b0b7207 */ /* 0x000fe40000000000 */
[----:B------:R-:W-:Y:S02]  /*0990*/  SEL R12, R12, R9, P0 ;  /* 0x000000090c0c7207 */ /* 0x000fe40000000000 */
[----:B------:R-:W-:Y:S02]  /*09a0*/  SEL R13, R13, R14, P0 ;  /* 0x0000000e0d0d7207 */ /* 0x000fe40000000000 */
[----:B------:R-:W-:Y:S02]  /*09b0*/  SEL R9, R10, R7, P0 ;  /* 0x000000070a097207 */ /* 0x000fe40000000000 */
[----:B------:R-:W-:Y:S02]  /*09c0*/  ISETP.GE.U32.AND P0, PT, R11, R6, PT ;  /* 0x000000060b00720c */ /* 0x000fe40003f06070 */
[----:B------:R-:W-:-:S02]  /*09d0*/  IADD3 R7, P2, PT, R12, 0x1, RZ ;  /* 0x000000010c077810 */ /* 0x000fc40007f5e0ff */
[----:B------:R-:W-:Y:S02]  /*09e0*/  ISETP.GE.U32.AND.EX P0, PT, R13, RZ, PT, P0 ;  /* 0x000000ff0d00720c */ /* 0x000fe40003f06100 */
[-C--:B------:R-:W-:Y:S02]  /*09f0*/  IADD3.X R10, PT, PT, RZ, R9.reuse, RZ, P2, !PT ;  /* 0x00000009ff0a7210 */ /* 0x080fe400017fe4ff */
[----:B------:R-:W-:Y:S02]  /*0a00*/  ISETP.NE.U32.AND P1, PT, R6, RZ, PT ;  /* 0x000000ff0600720c */ /* 0x000fe40003f25070 */
[----:B------:R-:W-:Y:S01]  /*0a10*/  SEL R10, R10, R9, P0 ;  /* 0x000000090a0a7207 */ /* 0x000fe20000000000 */
[----:B------:R-:W-:Y:S01]  /*0a20*/  IMAD.MOV.U32 R9, RZ, RZ, 0x0 ;  /* 0x00000000ff097424 */ /* 0x000fe200078e00ff */
[----:B------:R-:W-:Y:S02]  /*0a30*/  ISETP.NE.AND.EX P1, PT, RZ, RZ, PT, P1 ;  /* 0x000000ffff00720c */ /* 0x000fe40003f25310 */
[----:B------:R-:W-:-:S02]  /*0a40*/  SEL R7, R7, R12, P0 ;  /* 0x0000000c07077207 */ /* 0x000fc40000000000 */
[----:B------:R-:W-:Y:S02]  /*0a50*/  SEL R10, R10, 0xffffffff, P1 ;  /* 0xffffffff0a0a7807 */ /* 0x000fe40000800000 */
[----:B------:R-:W-:Y:S01]  /*0a60*/  SEL R7, R7, 0xffffffff, P1 ;  /* 0xffffffff07077807 */ /* 0x000fe20000800000 */
[----:B------:R-:W-:Y:S06]  /*0a70*/  RET.REL.NODEC R8 `(_Z19parallelSieveKernelyyPb) ;  /* 0xfffffff408607950 */ /* 0x000fec0003c3ffff */
.L_x_10:
[----:B------:R-:W-:-:S00]  /*0a80*/  BRA `(.L_x_10) ;  /* 0xfffffffc00fc7947 */ /* 0x000fc0000383ffff */
[----:B------:R-:W-:-:S00]  /*0a90*/  NOP ;  /* 0x0000000000007918 */ /* 0x000fc00000000000 */
        /* <DEDUP_REMOVED lines=14> */
.L_x_11:


//--------------------- .nv.shared._Z19parallelSieveKernelyyPb --------------------------
	.section	.nv.shared._Z19parallelSieveKernelyyPb,"aw",@nobits
	.sectionflags	@""
.nv.shared._Z19parallelSieveKernelyyPb:
	.zero		49024


//--------------------- .nv.shared.reserved.0     --------------------------
	.section	.nv.shared.reserved.0,"aw",@nobits
	.weak		__nv_reservedSMEM_offset_0_alias
	.size		__nv_reservedSMEM_offset_0_alias, 0, 64
	.other		__nv_reservedSMEM_offset_0_alias,@"STO_CUDA_RESERVED_SHARED STV_DEFAULT"
__nv_reservedSMEM_offset_0_alias:
	.zero		0
	.zero		64


//--------------------- .nv.constant0._Z19parallelSieveKernelyyPb --------------------------
	.section	.nv.constant0._Z19parallelSieveKernelyyPb,"a",@progbits
	.sectionflags	@""
	.align	4
.nv.constant0._Z19parallelSieveKernelyyPb:
	.zero		920


//--------------------- SYMBOLS --------------------------

	.type		.nv.reservedSmem.offset0,@object
	.size		.nv.reservedSmem.offset0,0x4
	.type		.nv.reservedSmem.cap,@object
	.size		.nv.reservedSmem.cap,0x4
